//
// Generated by NVIDIA NVVM Compiler
//
// Compiler Build ID: CL-36424714
// Cuda compilation tools, release 13.0, V13.0.88
// Based on NVVM 20.0.0
//

.version 9.0
.target sm_100
.address_size 64

	// .globl	_Z10matrixMultPfS_S_i

.visible .entry _Z10matrixMultPfS_S_i(
	.param .u64 .ptr .align 1 _Z10matrixMultPfS_S_i_param_0,
	.param .u64 .ptr .align 1 _Z10matrixMultPfS_S_i_param_1,
	.param .u64 .ptr .align 1 _Z10matrixMultPfS_S_i_param_2,
	.param .u32 _Z10matrixMultPfS_S_i_param_3
)
{
	.reg .pred 	%p<10>;
	.reg .b32 	%r<42>;
	.reg .b32 	%f<67>;
	.reg .b64 	%rd<67>;

	ld.param.u64 	%rd14, [_Z10matrixMultPfS_S_i_param_0];
	ld.param.u64 	%rd15, [_Z10matrixMultPfS_S_i_param_1];
	ld.param.u32 	%r19, [_Z10matrixMultPfS_S_i_param_3];
	cvta.to.global.u64 	%rd1, %rd15;
	cvta.to.global.u64 	%rd2, %rd14;
	mov.u32 	%r20, %tid.x;
	mov.u32 	%r21, %ntid.x;
	mov.u32 	%r22, %ctaid.x;
	mad.lo.s32 	%r1, %r21, %r22, %r20;
	mov.u32 	%r23, %tid.y;
	mov.u32 	%r24, %ntid.y;
	mov.u32 	%r25, %ctaid.y;
	mad.lo.s32 	%r26, %r24, %r25, %r23;
	max.s32 	%r27, %r1, %r26;
	setp.ge.s32 	%p1, %r27, %r19;
	@%p1 bra 	$L__BB0_13;
	mul.lo.s32 	%r3, %r19, %r26;
	and.b32  	%r4, %r19, 7;
	setp.lt.u32 	%p2, %r19, 8;
	mov.b32 	%r40, 0;
	mov.f32 	%f66, 0f00000000;
	@%p2 bra 	$L__BB0_4;
	and.b32  	%r40, %r19, 2147483640;
	neg.s32 	%r38, %r40;
	mul.wide.s32 	%rd16, %r19, 4;
	add.s64 	%rd3, %rd1, %rd16;
	shl.b32 	%r7, %r19, 3;
	mul.wide.s32 	%rd17, %r19, 8;
	add.s64 	%rd4, %rd1, %rd17;
	mul.wide.s32 	%rd18, %r19, 12;
	add.s64 	%rd5, %rd1, %rd18;
	mul.wide.s32 	%rd19, %r19, 16;
	add.s64 	%rd6, %rd1, %rd19;
	mul.wide.s32 	%rd20, %r19, 20;
	add.s64 	%rd7, %rd1, %rd20;
	mul.wide.s32 	%rd21, %r19, 24;
	add.s64 	%rd8, %rd1, %rd21;
	mul.wide.s32 	%rd22, %r19, 28;
	add.s64 	%rd9, %rd1, %rd22;
	mul.wide.u32 	%rd23, %r3, 4;
	add.s64 	%rd24, %rd23, %rd2;
	add.s64 	%rd66, %rd24, 16;
	mov.f32 	%f66, 0f00000000;
	mov.u32 	%r37, %r1;
$L__BB0_3:
	.pragma "nounroll";
	mul.wide.s32 	%rd25, %r37, 4;
	add.s64 	%rd26, %rd3, %rd25;
	add.s64 	%rd27, %rd4, %rd25;
	add.s64 	%rd28, %rd5, %rd25;
	add.s64 	%rd29, %rd6, %rd25;
	add.s64 	%rd30, %rd7, %rd25;
	add.s64 	%rd31, %rd8, %rd25;
	add.s64 	%rd32, %rd9, %rd25;
	add.s64 	%rd33, %rd1, %rd25;
	ld.global.f32 	%f16, [%rd66+-16];
	ld.global.f32 	%f17, [%rd33];
	fma.rn.f32 	%f18, %f16, %f17, %f66;
	ld.global.f32 	%f19, [%rd66+-12];
	ld.global.f32 	%f20, [%rd26];
	fma.rn.f32 	%f21, %f19, %f20, %f18;
	ld.global.f32 	%f22, [%rd66+-8];
	ld.global.f32 	%f23, [%rd27];
	fma.rn.f32 	%f24, %f22, %f23, %f21;
	ld.global.f32 	%f25, [%rd66+-4];
	ld.global.f32 	%f26, [%rd28];
	fma.rn.f32 	%f27, %f25, %f26, %f24;
	ld.global.f32 	%f28, [%rd66];
	ld.global.f32 	%f29, [%rd29];
	fma.rn.f32 	%f30, %f28, %f29, %f27;
	ld.global.f32 	%f31, [%rd66+4];
	ld.global.f32 	%f32, [%rd30];
	fma.rn.f32 	%f33, %f31, %f32, %f30;
	ld.global.f32 	%f34, [%rd66+8];
	ld.global.f32 	%f35, [%rd31];
	fma.rn.f32 	%f36, %f34, %f35, %f33;
	ld.global.f32 	%f37, [%rd66+12];
	ld.global.f32 	%f38, [%rd32];
	fma.rn.f32 	%f66, %f37, %f38, %f36;
	add.s32 	%r38, %r38, 8;
	add.s32 	%r37, %r37, %r7;
	add.s64 	%rd66, %rd66, 32;
	setp.ne.s32 	%p3, %r38, 0;
	@%p3 bra 	$L__BB0_3;
$L__BB0_4:
	setp.eq.s32 	%p4, %r4, 0;
	@%p4 bra 	$L__BB0_12;
	and.b32  	%r13, %r19, 3;
	setp.lt.u32 	%p5, %r4, 4;
	@%p5 bra 	$L__BB0_7;
	add.s32 	%r29, %r40, %r3;
	mul.wide.u32 	%rd34, %r29, 4;
	add.s64 	%rd35, %rd2, %rd34;
	ld.global.f32 	%f40, [%rd35];
	mad.lo.s32 	%r30, %r40, %r19, %r1;
	mul.wide.s32 	%rd36, %r30, 4;
	add.s64 	%rd37, %rd1, %rd36;
	ld.global.f32 	%f41, [%rd37];
	fma.rn.f32 	%f42, %f40, %f41, %f66;
	cvt.u64.u32 	%rd38, %r3;
	cvt.u64.u32 	%rd39, %r40;
	add.s64 	%rd40, %rd39, %rd38;
	shl.b64 	%rd41, %rd40, 2;
	add.s64 	%rd42, %rd2, %rd41;
	ld.global.f32 	%f43, [%rd42+4];
	mul.wide.s32 	%rd43, %r19, 4;
	add.s64 	%rd44, %rd37, %rd43;
	ld.global.f32 	%f44, [%rd44];
	fma.rn.f32 	%f45, %f43, %f44, %f42;
	ld.global.f32 	%f46, [%rd42+8];
	add.s64 	%rd45, %rd44, %rd43;
	ld.global.f32 	%f47, [%rd45];
	fma.rn.f32 	%f48, %f46, %f47, %f45;
	ld.global.f32 	%f49, [%rd42+12];
	add.s64 	%rd46, %rd45, %rd43;
	ld.global.f32 	%f50, [%rd46];
	fma.rn.f32 	%f66, %f49, %f50, %f48;
	add.s32 	%r40, %r40, 4;
$L__BB0_7:
	setp.eq.s32 	%p6, %r13, 0;
	@%p6 bra 	$L__BB0_12;
	setp.eq.s32 	%p7, %r13, 1;
	@%p7 bra 	$L__BB0_10;
	add.s32 	%r31, %r40, %r3;
	mul.wide.u32 	%rd47, %r31, 4;
	add.s64 	%rd48, %rd2, %rd47;
	ld.global.f32 	%f52, [%rd48];
	mad.lo.s32 	%r32, %r40, %r19, %r1;
	mul.wide.s32 	%rd49, %r32, 4;
	add.s64 	%rd50, %rd1, %rd49;
	ld.global.f32 	%f53, [%rd50];
	fma.rn.f32 	%f54, %f52, %f53, %f66;
	cvt.u64.u32 	%rd51, %r3;
	cvt.u64.u32 	%rd52, %r40;
	add.s64 	%rd53, %rd52, %rd51;
	shl.b64 	%rd54, %rd53, 2;
	add.s64 	%rd55, %rd2, %rd54;
	ld.global.f32 	%f55, [%rd55+4];
	mul.wide.s32 	%rd56, %r19, 4;
	add.s64 	%rd57, %rd50, %rd56;
	ld.global.f32 	%f56, [%rd57];
	fma.rn.f32 	%f66, %f55, %f56, %f54;
	add.s32 	%r40, %r40, 2;
$L__BB0_10:
	and.b32  	%r33, %r19, 1;
	setp.eq.b32 	%p8, %r33, 1;
	not.pred 	%p9, %p8;
	@%p9 bra 	$L__BB0_12;
	add.s32 	%r34, %r40, %r3;
	mul.wide.u32 	%rd58, %r34, 4;
	add.s64 	%rd59, %rd2, %rd58;
	ld.global.f32 	%f57, [%rd59];
	mad.lo.s32 	%r35, %r40, %r19, %r1;
	mul.wide.s32 	%rd60, %r35, 4;
	add.s64 	%rd61, %rd1, %rd60;
	ld.global.f32 	%f58, [%rd61];
	fma.rn.f32 	%f66, %f57, %f58, %f66;
$L__BB0_12:
	ld.param.u64 	%rd65, [_Z10matrixMultPfS_S_i_param_2];
	add.s32 	%r36, %r3, %r1;
	cvta.to.global.u64 	%rd62, %rd65;
	mul.wide.s32 	%rd63, %r36, 4;
	add.s64 	%rd64, %rd62, %rd63;
	st.global.f32 	[%rd64], %f66;
$L__BB0_13:
	ret;

}


// ===== COMPILED SASS (sm_100) =====

	.target	sm_100

	.elftype	@"ET_EXEC"


//--------------------- .note.nv.tkinfo           --------------------------
	.section	.note.nv.tkinfo,"",@"SHT_NOTE"
	.sectionflags	@"SHF_NOTE_NV_TKINFO"
	.tkinfo
        /*0018*/ 	.word	0x00000002
        /*0030*/ 	.string	""
        /*0030*/ 	.string	"ptxas"
        /*0030*/ 	.string	"Cuda compilation tools, release 13.0, V13.0.88"
        /*0030*/ 	.string	"Build cuda_13.0.r13.0/compiler.36424714_0"
        /*0030*/ 	.string	"-arch sm_100 -m 64 "



//--------------------- .note.nv.cuinfo           --------------------------
	.section	.note.nv.cuinfo,"",@"SHT_NOTE"
	.sectionflags	@"SHF_NOTE_NV_CUINFO"
        /*0018*/ 	.short	0x0002
        /*001a*/ 	.short	0x0064
        /*001c*/ 	.short	0x0082
	.zero		2


//--------------------- .nv.info                  --------------------------
	.section	.nv.info,"",@"SHT_CUDA_INFO"
	.align	4


	//----- nvinfo : EIATTR_REGCOUNT
	.align		4
        /*0000*/ 	.byte	0x04, 0x2f
        /*0002*/ 	.short	(.L_1 - .L_0)
	.align		4
.L_0:
        /*0004*/ 	.word	index@(_Z10matrixMultPfS_S_i)
        /*0008*/ 	.word	0x0000001e


	//----- nvinfo : EIATTR_FRAME_SIZE
	.align		4
.L_1:
        /*000c*/ 	.byte	0x04, 0x11
        /*000e*/ 	.short	(.L_3 - .L_2)
	.align		4
.L_2:
        /*0010*/ 	.word	index@(_Z10matrixMultPfS_S_i)
        /*0014*/ 	.word	0x00000000


	//----- nvinfo : EIATTR_MIN_STACK_SIZE
	.align		4
.L_3:
        /*0018*/ 	.byte	0x04, 0x12
        /*001a*/ 	.short	(.L_5 - .L_4)
	.align		4
.L_4:
        /*001c*/ 	.word	index@(_Z10matrixMultPfS_S_i)
        /*0020*/ 	.word	0x00000000
.L_5:


//--------------------- .nv.compat                --------------------------
	.section	.nv.compat,"",@"SHT_CUDA_COMPAT_INFO"
	.align	4
        /*0000*/ 	.byte	0x02, 0x09, 0x00, 0x00, 0x02, 0x02, 0x01, 0x00, 0x02, 0x05, 0x05, 0x00, 0x03, 0x07, 0x01, 0x01
        /*0010*/ 	.byte	0x02, 0x03, 0x00, 0x00, 0x02, 0x06, 0x01, 0x00, 0x04, 0x0b, 0x08, 0x00, 0x09, 0x00, 0x00, 0x00
        /*0020*/ 	.byte	0x00, 0x00, 0x00, 0x00


//--------------------- .nv.info._Z10matrixMultPfS_S_i --------------------------
	.section	.nv.info._Z10matrixMultPfS_S_i,"",@"SHT_CUDA_INFO"
	.sectionflags	@""
	.align	4


	//----- nvinfo : EIATTR_CUDA_API_VERSION
	.align		4
        /*0000*/ 	.byte	0x04, 0x37
        /*0002*/ 	.short	(.L_7 - .L_6)
.L_6:
        /*0004*/ 	.word	0x00000082


	//----- nvinfo : EIATTR_KPARAM_INFO
	.align		4
.L_7:
        /*0008*/ 	.byte	0x04, 0x17
        /*000a*/ 	.short	(.L_9 - .L_8)
.L_8:
        /*000c*/ 	.word	0x00000000
        /*0010*/ 	.short	0x0003
        /*0012*/ 	.short	0x0018
        /*0014*/ 	.byte	0x00, 0xf0, 0x11, 0x00


	//----- nvinfo : EIATTR_KPARAM_INFO
	.align		4
.L_9:
        /*0018*/ 	.byte	0x04, 0x17
        /*001a*/ 	.short	(.L_11 - .L_10)
.L_10:
        /*001c*/ 	.word	0x00000000
        /*0020*/ 	.short	0x0002
        /*0022*/ 	.short	0x0010
        /*0024*/ 	.byte	0x00, 0xf5, 0x21, 0x00


	//----- nvinfo : EIATTR_KPARAM_INFO
	.align		4
.L_11:
        /*0028*/ 	.byte	0x04, 0x17
        /*002a*/ 	.short	(.L_13 - .L_12)
.L_12:
        /*002c*/ 	.word	0x00000000
        /*0030*/ 	.short	0x0001
        /*0032*/ 	.short	0x0008
        /*0034*/ 	.byte	0x00, 0xf5, 0x21, 0x00


	//----- nvinfo : EIATTR_KPARAM_INFO
	.align		4
.L_13:
        /*0038*/ 	.byte	0x04, 0x17
        /*003a*/ 	.short	(.L_15 - .L_14)
.L_14:
        /*003c*/ 	.word	0x00000000
        /*0040*/ 	.short	0x0000
        /*0042*/ 	.short	0x0000
        /*0044*/ 	.byte	0x00, 0xf5, 0x21, 0x00


	//----- nvinfo : EIATTR_SPARSE_MMA_MASK
	.align		4
.L_15:
        /*0048*/ 	.byte	0x03, 0x50
        /*004a*/ 	.short	0x0000


	//----- nvinfo : EIATTR_MAXREG_COUNT
	.align		4
        /*004c*/ 	.byte	0x03, 0x1b
        /*004e*/ 	.short	0x00ff


	//----- nvinfo : EIATTR_MERCURY_ISA_VERSION
	.align		4
        /*0050*/ 	.byte	0x03, 0x5f
        /*0052*/ 	.short	0x0101


	//----- nvinfo : EIATTR_VRC_CTA_INIT_COUNT
	.align		4
        /*0054*/ 	.byte	0x02, 0x4a
	.zero		1
	.zero		1


	//----- nvinfo : EIATTR_EXIT_INSTR_OFFSETS
	.align		4
        /*0058*/ 	.byte	0x04, 0x1c
        /*005a*/ 	.short	(.L_17 - .L_16)


	//   ....[0]....
.L_16:
        /*005c*/ 	.word	0x000000c0


	//   ....[1]....
        /*0060*/ 	.word	0x00000a90


	//----- nvinfo : EIATTR_CBANK_PARAM_SIZE
	.align		4
.L_17:
        /*0064*/ 	.byte	0x03, 0x19
        /*0066*/ 	.short	0x001c


	//----- nvinfo : EIATTR_PARAM_CBANK
	.align		4
        /*0068*/ 	.byte	0x04, 0x0a
        /*006a*/ 	.short	(.L_19 - .L_18)
	.align		4
.L_18:
        /*006c*/ 	.word	index@(.nv.constant0._Z10matrixMultPfS_S_i)
        /*0070*/ 	.short	0x0380
        /*0072*/ 	.short	0x001c


	//----- nvinfo : EIATTR_SW_WAR
	.align		4
.L_19:
        /*0074*/ 	.byte	0x04, 0x36
        /*0076*/ 	.short	(.L_21 - .L_20)
.L_20:
        /*0078*/ 	.word	0x00000008
.L_21:


//--------------------- .nv.callgraph             --------------------------
	.section	.nv.callgraph,"",@"SHT_CUDA_CALLGRAPH"
	.align	4
	.sectionentsize	8
	.align		4
        /*0000*/ 	.word	0x00000000
	.align		4
        /*0004*/ 	.word	0xffffffff
	.align		4
        /*0008*/ 	.word	0x00000000
	.align		4
        /*000c*/ 	.word	0xfffffffe
	.align		4
        /*0010*/ 	.word	0x00000000
	.align		4
        /*0014*/ 	.word	0xfffffffd
	.align		4
        /*0018*/ 	.word	0x00000000
	.align		4
        /*001c*/ 	.word	0xfffffffc


//--------------------- .text._Z10matrixMultPfS_S_i --------------------------
	.section	.text._Z10matrixMultPfS_S_i,"ax",@progbits
	.align	128
        .global         _Z10matrixMultPfS_S_i
        .type           _Z10matrixMultPfS_S_i,@function
        .size           _Z10matrixMultPfS_S_i,(.L_x_5 - _Z10matrixMultPfS_S_i)
        .other          _Z10matrixMultPfS_S_i,@"STO_CUDA_ENTRY STV_DEFAULT"
_Z10matrixMultPfS_S_i:
.text._Z10matrixMultPfS_S_i:
[----:B------:R-:W-:Y:S01]  /*0000*/  LDC R1, c[0x0][0x37c] ;  /* 0x0000df00ff017b82 */ /* 0x000fe20000000800 */
[----:B------:R-:W0:Y:S01]  /*0010*/  S2R R0, SR_TID.X ;  /* 0x0000000000007919 */ /* 0x000e220000002100 */
[----:B------:R-:W0:Y:S01]  /*0020*/  LDCU UR4, c[0x0][0x360] ;  /* 0x00006c00ff0477ac */ /* 0x000e220008000800 */
[----:B------:R-:W0:Y:S01]  /*0030*/  S2R R3, SR_CTAID.X ;  /* 0x0000000000037919 */ /* 0x000e220000002500 */
[----:B------:R-:W1:Y:S01]  /*0040*/  LDCU UR5, c[0x0][0x364] ;  /* 0x00006c80ff0577ac */ /* 0x000e620008000800 */
[----:B------:R-:W1:Y:S01]  /*0050*/  S2R R13, SR_TID.Y ;  /* 0x00000000000d7919 */ /* 0x000e620000002200 */
[----:B------:R-:W2:Y:S01]  /*0060*/  LDCU UR20, c[0x0][0x398] ;  /* 0x00007300ff1477ac */ /* 0x000ea20008000800 */
[----:B------:R-:W1:Y:S01]  /*0070*/  S2R R2, SR_CTAID.Y ;  /* 0x0000000000027919 */ /* 0x000e620000002600 */
[----:B0-----:R-:W-:Y:S02]  /*0080*/  IMAD R0, R3, UR4, R0 ;  /* 0x0000000403007c24 */ /* 0x001fe4000f8e0200 */
[----:B-1----:R-:W-:-:S05]  /*0090*/  IMAD R13, R2, UR5, R13 ;  /* 0x00000005020d7c24 */ /* 0x002fca000f8e020d */
[----:B------:R-:W-:-:S04]  /*00a0*/  VIMNMX R2, PT, PT, R0, R13, !PT ;  /* 0x0000000d00027248 */ /* 0x000fc80007fe0100 */
[----:B--2---:R-:W-:-:S13]  /*00b0*/  ISETP.GE.AND P0, PT, R2, UR20, PT ;  /* 0x0000001402007c0c */ /* 0x004fda000bf06270 */
[----:B------:R-:W-:Y:S05]  /*00c0*/  @P0 EXIT ;  /* 0x000000000000094d */ /* 0x000fea0003800000 */
[----:B------:R-:W-:Y:S01]  /*00d0*/  UISETP.GE.U32.AND UP0, UPT, UR20, 0x8, UPT ;  /* 0x000000081400788c */ /* 0x000fe2000bf06070 */
[----:B------:R-:W-:Y:S02]  /*00e0*/  HFMA2 R12, -RZ, RZ, 0, 0 ;  /* 0x00000000ff0c7431 */ /* 0x000fe400000001ff */
[----:B------:R-:W-:Y:S01]  /*00f0*/  IMAD R13, R13, UR20, RZ ;  /* 0x000000140d0d7c24 */ /* 0x000fe2000f8e02ff */
[----:B------:R-:W-:Y:S01]  /*0100*/  UMOV UR4, URZ ;  /* 0x000000ff00047c82 */ /* 0x000fe20008000000 */
[----:B------:R-:W0:Y:S04]  /*0110*/  LDCU.64 UR18, c[0x0][0x358] ;  /* 0x00006b00ff1277ac */ /* 0x000e280008000a00 */
[----:B------:R-:W-:Y:S05]  /*0120*/  BRA.U !UP0, `(.L_x_0) ;  /* 0x0000000508047547 */ /* 0x000fea000b800000 */
[----:B------:R-:W1:Y:S01]  /*0130*/  LDCU.128 UR24, c[0x0][0x380] ;  /* 0x00007000ff1877ac */ /* 0x000e620008000c00 */
[----:B------:R-:W-:Y:S02]  /*0140*/  MOV R12, RZ ;  /* 0x000000ff000c7202 */ /* 0x000fe40000000f00 */
[----:B------:R-:W-:Y:S01]  /*0150*/  MOV R14, R0 ;  /* 0x00000000000e7202 */ /* 0x000fe20000000f00 */
[----:B------:R-:W-:-:S04]  /*0160*/  ULOP3.LUT UR4, UR20, 0x7ffffff8, URZ, 0xc0, !UPT ;  /* 0x7ffffff814047892 */ /* 0x000fc8000f8ec0ff */
[----:B------:R-:W-:Y:S01]  /*0170*/  UIADD3 UR5, UPT, UPT, -UR4, URZ, URZ ;  /* 0x000000ff04057290 */ /* 0x000fe2000fffe1ff */
[----:B-1----:R-:W-:Y:S01]  /*0180*/  MOV R2, UR24 ;  /* 0x0000001800027c02 */ /* 0x002fe20008000f00 */
[----:B------:R-:W-:Y:S01]  /*0190*/  UIMAD.WIDE UR6, UR20, 0x8, UR26 ;  /* 0x00000008140678a5 */ /* 0x000fe2000f8e021a */
[----:B------:R-:W-:Y:S01]  /*01a0*/  MOV R3, UR25 ;  /* 0x0000001900037c02 */ /* 0x000fe20008000f00 */
[----:B------:R-:W-:Y:S02]  /*01b0*/  UIMAD.WIDE UR8, UR20, 0xc, UR26 ;  /* 0x0000000c140878a5 */ /* 0x000fe4000f8e021a */
[----:B------:R-:W-:Y:S01]  /*01c0*/  UIMAD.WIDE UR10, UR20, 0x10, UR26 ;  /* 0x00000010140a78a5 */ /* 0x000fe2000f8e021a */
[----:B------:R-:W-:Y:S01]  /*01d0*/  IMAD.WIDE.U32 R2, R13, 0x4, R2 ;  /* 0x000000040d027825 */ /* 0x000fe200078e0002 */
[----:B------:R-:W-:Y:S02]  /*01e0*/  UIMAD.WIDE UR12, UR20, 0x14, UR26 ;  /* 0x00000014140c78a5 */ /* 0x000fe4000f8e021a */
[----:B------:R-:W-:Y:S01]  /*01f0*/  UIMAD.WIDE UR14, UR20, 0x18, UR26 ;  /* 0x00000018140e78a5 */ /* 0x000fe2000f8e021a */
[----:B------:R-:W-:Y:S01]  /*0200*/  IADD3 R2, P0, PT, R2, 0x10, RZ ;  /* 0x0000001002027810 */ /* 0x000fe20007f1e0ff */
[----:B------:R-:W-:-:S03]  /*0210*/  UIMAD.WIDE UR16, UR20, 0x1c, UR26 ;  /* 0x0000001c141078a5 */ /* 0x000fc6000f8e021a */
[----:B------:R-:W-:-:S09]  /*0220*/  IADD3.X R3, PT, PT, RZ, R3, RZ, P0, !PT ;  /* 0x00000003ff037210 */ /* 0x000fd200007fe4ff */
.L_x_1:
[----:B------:R-:W-:Y:S01]  /*0230*/  UIMAD.WIDE UR22, UR20, 0x4, UR26 ;  /* 0x00000004141678a5 */ /* 0x000fe2000f8e021a */
[----:B------:R-:W-:Y:S02]  /*0240*/  IMAD.MOV.U32 R23, RZ, RZ, 0x4 ;  /* 0x00000004ff177424 */ /* 0x000fe400078e00ff */
[----:B------:R-:W-:Y:S01]  /*0250*/  HFMA2 R11, -RZ, RZ, 0, 2.384185791015625e-07 ;  /* 0x00000004ff0b7431 */ /* 0x000fe200000001ff */
[----:B------:R-:W-:Y:S01]  /*0260*/  MOV R25, 0x4 ;  /* 0x0000000400197802 */ /* 0x000fe20000000f00 */
[----:B0-----:R-:W2:Y:S01]  /*0270*/  LDG.E R21, desc[UR18][R2.64+-0x10] ;  /* 0xfffff01202157981 */ /* 0x001ea2000c1e1900 */
[C---:B------:R-:W-:Y:S01]  /*0280*/  IMAD.WIDE R22, R14.reuse, R23, UR26 ;  /* 0x0000001a0e167e25 */ /* 0x040fe2000f8e0217 */
[----:B------:R-:W-:Y:S02]  /*0290*/  MOV R8, UR22 ;  /* 0x0000001600087c02 */ /* 0x000fe40008000f00 */
[----:B------:R-:W-:Y:S01]  /*02a0*/  MOV R9, UR23 ;  /* 0x0000001700097c02 */ /* 0x000fe20008000f00 */
[----:B------:R-:W3:Y:S02]  /*02b0*/  LDG.E R19, desc[UR18][R2.64+-0xc] ;  /* 0xfffff41202137981 */ /* 0x000ee4000c1e1900 */
[----:B------:R-:W-:-:S02]  /*02c0*/  IMAD.WIDE R8, R14, 0x4, R8 ;  /* 0x000000040e087825 */ /* 0x000fc400078e0208 */
[----:B------:R-:W2:Y:S01]  /*02d0*/  LDG.E R22, desc[UR18][R22.64] ;  /* 0x0000001216167981 */ /* 0x000ea2000c1e1900 */
[----:B------:R-:W-:Y:S01]  /*02e0*/  MOV R5, 0x4 ;  /* 0x0000000400057802 */ /* 0x000fe20000000f00 */
[C---:B------:R-:W-:Y:S02]  /*02f0*/  IMAD.WIDE R24, R14.reuse, R25, UR6 ;  /* 0x000000060e187e25 */ /* 0x040fe4000f8e0219 */
[----:B------:R0:W3:Y:S02]  /*0300*/  LDG.E R20, desc[UR18][R8.64] ;  /* 0x0000001208147981 */ /* 0x0000e4000c1e1900 */
[----:B------:R-:W-:Y:S02]  /*0310*/  IMAD.WIDE R10, R14, R11, UR8 ;  /* 0x000000080e0a7e25 */ /* 0x000fe4000f8e020b */
[----:B------:R-:W4:Y:S04]  /*0320*/  LDG.E R18, desc[UR18][R24.64] ;  /* 0x0000001218127981 */ /* 0x000f28000c1e1900 */
[----:B------:R-:W4:Y:S01]  /*0330*/  LDG.E R17, desc[UR18][R2.64+-0x8] ;  /* 0xfffff81202117981 */ /* 0x000f22000c1e1900 */
[----:B0-----:R-:W-:-:S02]  /*0340*/  HFMA2 R9, -RZ, RZ, 0, 2.384185791015625e-07 ;  /* 0x00000004ff097431 */ /* 0x001fc400000001ff */
[----:B------:R-:W-:Y:S01]  /*0350*/  IMAD.MOV.U32 R7, RZ, RZ, 0x4 ;  /* 0x00000004ff077424 */ /* 0x000fe200078e00ff */
[----:B------:R0:W5:Y:S01]  /*0360*/  LDG.E R16, desc[UR18][R10.64] ;  /* 0x000000120a107981 */ /* 0x000162000c1e1900 */
[----:B------:R-:W-:-:S03]  /*0370*/  IMAD.WIDE R4, R14, R5, UR10 ;  /* 0x0000000a0e047e25 */ /* 0x000fc6000f8e0205 */
[----:B------:R-:W5:Y:S01]  /*0380*/  LDG.E R15, desc[UR18][R2.64+-0x4] ;  /* 0xfffffc12020f7981 */ /* 0x000f62000c1e1900 */
[C---:B------:R-:W-:Y:S01]  /*0390*/  IMAD.WIDE R6, R14.reuse, R7, UR12 ;  /* 0x0000000c0e067e25 */ /* 0x040fe2000f8e0207 */
[----:B------:R-:W-:Y:S02]  /*03a0*/  MOV R27, 0x4 ;  /* 0x00000004001b7802 */ /* 0x000fe40000000f00 */
[----:B------:R1:W5:Y:S01]  /*03b0*/  LDG.E R4, desc[UR18][R4.64] ;  /* 0x0000001204047981 */ /* 0x000362000c1e1900 */
[----:B------:R-:W-:-:S03]  /*03c0*/  IMAD.WIDE R8, R14, R9, UR14 ;  /* 0x0000000e0e087e25 */ /* 0x000fc6000f8e0209 */
[----:B------:R-:W5:Y:S01]  /*03d0*/  LDG.E R23, desc[UR18][R2.64] ;  /* 0x0000001202177981 */ /* 0x000f62000c1e1900 */
[----:B0-----:R-:W-:-:S03]  /*03e0*/  IMAD.WIDE R10, R14, R27, UR16 ;  /* 0x000000100e0a7e25 */ /* 0x001fc6000f8e021b */
[----:B------:R-:W5:Y:S04]  /*03f0*/  LDG.E R7, desc[UR18][R6.64] ;  /* 0x0000001206077981 */ /* 0x000f68000c1e1900 */
[----:B------:R-:W5:Y:S04]  /*0400*/  LDG.E R24, desc[UR18][R2.64+0x4] ;  /* 0x0000041202187981 */ /* 0x000f68000c1e1900 */
[----:B------:R-:W5:Y:S04]  /*0410*/  LDG.E R8, desc[UR18][R8.64] ;  /* 0x0000001208087981 */ /* 0x000f68000c1e1900 */
[----:B------:R-:W5:Y:S04]  /*0420*/  LDG.E R25, desc[UR18][R2.64+0x8] ;  /* 0x0000081202197981 */ /* 0x000f68000c1e1900 */
[----:B------:R-:W5:Y:S04]  /*0430*/  LDG.E R10, desc[UR18][R10.64] ;  /* 0x000000120a0a7981 */ /* 0x000f68000c1e1900 */
[----:B------:R0:W5:Y:S01]  /*0440*/  LDG.E R27, desc[UR18][R2.64+0xc] ;  /* 0x00000c12021b7981 */ /* 0x000162000c1e1900 */
[----:B------:R-:W-:-:S04]  /*0450*/  UIADD3 UR5, UPT, UPT, UR5, 0x8, URZ ;  /* 0x0000000805057890 */ /* 0x000fc8000fffe0ff */
[----:B------:R-:W-:Y:S01]  /*0460*/  UISETP.NE.AND UP0, UPT, UR5, URZ, UPT ;  /* 0x000000ff0500728c */ /* 0x000fe2000bf05270 */
[----:B-1----:R-:W-:Y:S02]  /*0470*/  MOV R5, UR20 ;  /* 0x0000001400057c02 */ /* 0x002fe40008000f00 */
[----:B0-----:R-:W-:Y:S02]  /*0480*/  IADD3 R2, P0, PT, R2, 0x20, RZ ;  /* 0x0000002002027810 */ /* 0x001fe40007f1e0ff */
[----:B------:R-:W-:Y:S02]  /*0490*/  LEA R14, R5, R14, 0x3 ;  /* 0x0000000e050e7211 */ /* 0x000fe400078e18ff */
[----:B------:R-:W-:Y:S01]  /*04a0*/  IADD3.X R3, PT, PT, RZ, R3, RZ, P0, !PT ;  /* 0x00000003ff037210 */ /* 0x000fe200007fe4ff */
[----:B--2---:R-:W-:-:S04]  /*04b0*/  FFMA R22, R21, R22, R12 ;  /* 0x0000001615167223 */ /* 0x004fc8000000000c */
[----:B---3--:R-:W-:-:S04]  /*04c0*/  FFMA R20, R19, R20, R22 ;  /* 0x0000001413147223 */ /* 0x008fc80000000016 */
[----:B----4-:R-:W-:-:S04]  /*04d0*/  FFMA R18, R17, R18, R20 ;  /* 0x0000001211127223 */ /* 0x010fc80000000014 */
[----:B-----5:R-:W-:-:S04]  /*04e0*/  FFMA R16, R15, R16, R18 ;  /* 0x000000100f107223 */ /* 0x020fc80000000012 */
[----:B------:R-:W-:-:S04]  /*04f0*/  FFMA R23, R23, R4, R16 ;  /* 0x0000000417177223 */ /* 0x000fc80000000010 */
[----:B------:R-:W-:-:S04]  /*0500*/  FFMA R24, R24, R7, R23 ;  /* 0x0000000718187223 */ /* 0x000fc80000000017 */
[----:B------:R-:W-:-:S04]  /*0510*/  FFMA R8, R25, R8, R24 ;  /* 0x0000000819087223 */ /* 0x000fc80000000018 */
[----:B------:R-:W-:Y:S01]  /*0520*/  FFMA R12, R27, R10, R8 ;  /* 0x0000000a1b0c7223 */ /* 0x000fe20000000008 */
[----:B------:R-:W-:Y:S06]  /*0530*/  BRA.U UP0, `(.L_x_1) ;  /* 0xfffffffd003c7547 */ /* 0x000fec000b83ffff */
.L_x_0:
[----:B------:R-:W-:-:S04]  /*0540*/  ULOP3.LUT UR6, UR20, 0x7, URZ, 0xc0, !UPT ;  /* 0x0000000714067892 */ /* 0x000fc8000f8ec0ff */
[----:B------:R-:W-:-:S09]  /*0550*/  UISETP.NE.AND UP0, UPT, UR6, URZ, UPT ;  /* 0x000000ff0600728c */ /* 0x000fd2000bf05270 */
[----:B------:R-:W-:Y:S05]  /*0560*/  BRA.U !UP0, `(.L_x_2) ;  /* 0x0000000508387547 */ /* 0x000fea000b800000 */
[----:B------:R-:W-:Y:S02]  /*0570*/  UISETP.GE.U32.AND UP0, UPT, UR6, 0x4, UPT ;  /* 0x000000040600788c */ /* 0x000fe4000bf06070 */
[----:B------:R-:W-:-:S04]  /*0580*/  ULOP3.LUT UR5, UR20, 0x3, URZ, 0xc0, !UPT ;  /* 0x0000000314057892 */ /* 0x000fc8000f8ec0ff */
[----:B------:R-:W-:-:S03]  /*0590*/  UISETP.NE.AND UP1, UPT, UR5, URZ, UPT ;  /* 0x000000ff0500728c */ /* 0x000fc6000bf25270 */
[----:B------:R-:W-:Y:S08]  /*05a0*/  BRA.U !UP0, `(.L_x_3) ;  /* 0x00000001087c7547 */ /* 0x000ff0000b800000 */
[----:B------:R-:W1:Y:S01]  /*05b0*/  LDC.64 R6, c[0x0][0x388] ;  /* 0x0000e200ff067b82 */ /* 0x000e620000000a00 */
[----:B------:R-:W2:Y:S01]  /*05c0*/  LDCU.64 UR6, c[0x0][0x380] ;  /* 0x00007000ff0677ac */ /* 0x000ea20008000a00 */
[----:B------:R-:W-:Y:S01]  /*05d0*/  IMAD.U32 R9, RZ, RZ, UR4 ;  /* 0x00000004ff097e24 */ /* 0x000fe2000f8e00ff */
[C---:B------:R-:W-:Y:S02]  /*05e0*/  IADD3 R3, PT, PT, R13.reuse, UR4, RZ ;  /* 0x000000040d037c10 */ /* 0x040fe4000fffe0ff */
[----:B------:R-:W-:Y:S01]  /*05f0*/  IADD3 R10, P0, PT, R13, UR4, RZ ;  /* 0x000000040d0a7c10 */ /* 0x000fe2000ff1e0ff */
[----:B------:R-:W-:Y:S01]  /*0600*/  IMAD R9, R9, UR20, R0 ;  /* 0x0000001409097c24 */ /* 0x000fe2000f8e0200 */
[----:B------:R-:W-:Y:S01]  /*0610*/  MOV R11, UR20 ;  /* 0x00000014000b7c02 */ /* 0x000fe20008000f00 */
[----:B------:R-:W3:Y:S01]  /*0620*/  LDC.64 R4, c[0x0][0x380] ;  /* 0x0000e000ff047b82 */ /* 0x000ee20000000a00 */
[----:B------:R-:W-:Y:S01]  /*0630*/  MOV R15, UR20 ;  /* 0x00000014000f7c02 */ /* 0x000fe20008000f00 */
[----:B-1----:R-:W-:Y:S01]  /*0640*/  IMAD.WIDE R6, R9, 0x4, R6 ;  /* 0x0000000409067825 */ /* 0x002fe200078e0206 */
[----:B------:R-:W-:-:S05]  /*0650*/  MOV R9, UR20 ;  /* 0x0000001400097c02 */ /* 0x000fca0008000f00 */
[----:B------:R-:W-:Y:S02]  /*0660*/  IMAD.WIDE R8, R9, 0x4, R6 ;  /* 0x0000000409087825 */ /* 0x000fe400078e0206 */
[----:B0-----:R-:W4:Y:S02]  /*0670*/  LDG.E R6, desc[UR18][R6.64] ;  /* 0x0000001206067981 */ /* 0x001f24000c1e1900 */
[----:B---3--:R-:W-:Y:S01]  /*0680*/  IMAD.WIDE.U32 R4, R3, 0x4, R4 ;  /* 0x0000000403047825 */ /* 0x008fe200078e0004 */
[----:B------:R-:W-:Y:S01]  /*0690*/  IADD3.X R3, PT, PT, RZ, RZ, RZ, P0, !PT ;  /* 0x000000ffff037210 */ /* 0x000fe200007fe4ff */
[----:B------:R-:W3:Y:S01]  /*06a0*/  LDG.E R17, desc[UR18][R8.64] ;  /* 0x0000001208117981 */ /* 0x000ee2000c1e1900 */
[----:B--2---:R-:W-:-:S03]  /*06b0*/  LEA R2, P0, R10, UR6, 0x2 ;  /* 0x000000060a027c11 */ /* 0x004fc6000f8010ff */
[----:B------:R-:W4:Y:S01]  /*06c0*/  LDG.E R5, desc[UR18][R4.64] ;  /* 0x0000001204057981 */ /* 0x000f22000c1e1900 */
[----:B------:R-:W-:Y:S01]  /*06d0*/  LEA.HI.X R3, R10, UR7, R3, 0x2, P0 ;  /* 0x000000070a037c11 */ /* 0x000fe200080f1403 */
[----:B------:R-:W-:-:S04]  /*06e0*/  IMAD.WIDE R10, R11, 0x4, R8 ;  /* 0x000000040b0a7825 */ /* 0x000fc800078e0208 */
[----:B------:R-:W3:Y:S01]  /*06f0*/  LDG.E R16, desc[UR18][R2.64+0x4] ;  /* 0x0000041202107981 */ /* 0x000ee2000c1e1900 */
[----:B------:R-:W-:-:S03]  /*0700*/  IMAD.WIDE R14, R15, 0x4, R10 ;  /* 0x000000040f0e7825 */ /* 0x000fc600078e020a */
[----:B------:R-:W2:Y:S04]  /*0710*/  LDG.E R19, desc[UR18][R10.64] ;  /* 0x000000120a137981 */ /* 0x000ea8000c1e1900 */
[----:B------:R-:W2:Y:S04]  /*0720*/  LDG.E R18, desc[UR18][R2.64+0x8] ;  /* 0x0000081202127981 */ /* 0x000ea8000c1e1900 */
[----:B------:R-:W5:Y:S04]  /*0730*/  LDG.E R20, desc[UR18][R2.64+0xc] ;  /* 0x00000c1202147981 */ /* 0x000f68000c1e1900 */
[----:B------:R-:W5:Y:S01]  /*0740*/  LDG.E R14, desc[UR18][R14.64] ;  /* 0x000000120e0e7981 */ /* 0x000f62000c1e1900 */
[----:B------:R-:W-:Y:S01]  /*0750*/  UIADD3 UR4, UPT, UPT, UR4, 0x4, URZ ;  /* 0x0000000404047890 */ /* 0x000fe2000fffe0ff */
[----:B----4-:R-:W-:-:S04]  /*0760*/  FFMA R5, R5, R6, R12 ;  /* 0x0000000605057223 */ /* 0x010fc8000000000c */
[----:B---3--:R-:W-:-:S04]  /*0770*/  FFMA R5, R16, R17, R5 ;  /* 0x0000001110057223 */ /* 0x008fc80000000005 */
[----:B--2---:R-:W-:-:S04]  /*0780*/  FFMA R5, R18, R19, R5 ;  /* 0x0000001312057223 */ /* 0x004fc80000000005 */
[----:B-----5:R-:W-:-:S07]  /*0790*/  FFMA R12, R20, R14, R5 ;  /* 0x0000000e140c7223 */ /* 0x020fce0000000005 */
.L_x_3:
[----:B------:R-:W-:Y:S05]  /*07a0*/  BRA.U !UP1, `(.L_x_2) ;  /* 0x0000000109a87547 */ /* 0x000fea000b800000 */
[----:B------:R-:W-:Y:S01]  /*07b0*/  UISETP.NE.AND UP0, UPT, UR5, 0x1, UPT ;  /* 0x000000010500788c */ /* 0x000fe2000bf05270 */
[----:B------:R-:W-:Y:S01]  /*07c0*/  MOV R7, UR4 ;  /* 0x0000000400077c02 */ /* 0x000fe20008000f00 */
[----:B------:R-:W-:Y:S02]  /*07d0*/  ULOP3.LUT UR5, UR20, 0x1, URZ, 0xc0, !UPT ;  /* 0x0000000114057892 */ /* 0x000fe4000f8ec0ff */
[----:B------:R-:W-:Y:S02]  /*07e0*/  MOV R15, UR20 ;  /* 0x00000014000f7c02 */ /* 0x000fe40008000f00 */
[----:B------:R-:W-:Y:S01]  /*07f0*/  UISETP.NE.U32.AND UP1, UPT, UR5, 0x1, UPT ;  /* 0x000000010500788c */ /* 0x000fe2000bf25070 */
[----:B------:R-:W-:-:S04]  /*0800*/  PLOP3.LUT P1, PT, PT, PT, UP0, 0x80, 0x8 ;  /* 0x000000000008781c */ /* 0x000fc80003f2f008 */
[----:B------:R-:W1:Y:S01]  /*0810*/  @UP0 LDCU.128 UR8, c[0x0][0x380] ;  /* 0x00007000ff0807ac */ /* 0x000e620008000c00 */
[----:B------:R-:W-:Y:S01]  /*0820*/  PLOP3.LUT P0, PT, PT, PT, UP1, 0x80, 0x8 ;  /* 0x000000000008781c */ /* 0x000fe20003f0f018 */
[----:B------:R-:W2:Y:S04]  /*0830*/  @UP0 LDCU.64 UR6, c[0x0][0x380] ;  /* 0x00007000ff0607ac */ /* 0x000ea80008000a00 */
[----:B------:R-:W3:Y:S03]  /*0840*/  @!UP1 LDCU.128 UR12, c[0x0][0x380] ;  /* 0x00007000ff0c97ac */ /* 0x000ee60008000c00 */
[C---:B------:R-:W-:Y:S02]  /*0850*/  @P1 IADD3 R3, PT, PT, R13.reuse, UR4, RZ ;  /* 0x000000040d031c10 */ /* 0x040fe4000fffe0ff */
[----:B------:R-:W-:Y:S01]  /*0860*/  @P1 IADD3 R6, P2, PT, R13, UR4, RZ ;  /* 0x000000040d061c10 */ /* 0x000fe2000ff5e0ff */
[----:B------:R-:W-:Y:S01]  /*0870*/  @UP0 UIADD3 UR4, UPT, UPT, UR4, 0x2, URZ ;  /* 0x0000000204040890 */ /* 0x000fe2000fffe0ff */
[----:B-1----:R-:W-:Y:S01]  /*0880*/  MOV R11, UR9 ;  /* 0x00000009000b7c02 */ /* 0x002fe20008000f00 */
[----:B------:R-:W-:Y:S01]  /*0890*/  IMAD.U32 R10, RZ, RZ, UR8 ;  /* 0x00000008ff0a7e24 */ /* 0x000fe2000f8e00ff */
[----:B------:R-:W-:-:S02]  /*08a0*/  MOV R4, UR10 ;  /* 0x0000000a00047c02 */ /* 0x000fc40008000f00 */
[----:B------:R-:W-:Y:S01]  /*08b0*/  MOV R5, UR11 ;  /* 0x0000000b00057c02 */ /* 0x000fe20008000f00 */
[----:B------:R-:W-:-:S04]  /*08c0*/  @P1 IMAD.WIDE.U32 R10, R3, 0x4, R10 ;  /* 0x00000004030a1825 */ /* 0x000fc800078e000a */
[----:B------:R-:W-:Y:S01]  /*08d0*/  @P1 IMAD R3, R7, UR20, R0 ;  /* 0x0000001407031c24 */ /* 0x000fe2000f8e0200 */
[----:B------:R-:W-:Y:S01]  /*08e0*/  @P1 IADD3.X R7, PT, PT, RZ, RZ, RZ, P2, !PT ;  /* 0x000000ffff071210 */ /* 0x000fe200017fe4ff */
[----:B------:R-:W-:Y:S01]  /*08f0*/  IMAD.U32 R19, RZ, RZ, UR4 ;  /* 0x00000004ff137e24 */ /* 0x000fe2000f8e00ff */
[C---:B--2---:R-:W-:Y:S01]  /*0900*/  @P1 LEA R2, P2, R6.reuse, UR6, 0x2 ;  /* 0x0000000606021c11 */ /* 0x044fe2000f8410ff */
[----:B------:R-:W-:Y:S01]  /*0910*/  @P1 IMAD.WIDE R4, R3, 0x4, R4 ;  /* 0x0000000403041825 */ /* 0x000fe200078e0204 */
[----:B------:R-:W-:Y:S01]  /*0920*/  @!P0 IADD3 R17, PT, PT, R13, UR4, RZ ;  /* 0x000000040d118c10 */ /* 0x000fe2000fffe0ff */
[----:B0-----:R-:W2:Y:S01]  /*0930*/  @P1 LDG.E R11, desc[UR18][R10.64] ;  /* 0x000000120a0b1981 */ /* 0x001ea2000c1e1900 */
[----:B------:R-:W-:Y:S01]  /*0940*/  @P1 LEA.HI.X R3, R6, UR7, R7, 0x2, P2 ;  /* 0x0000000706031c11 */ /* 0x000fe200090f1407 */
[----:B------:R-:W-:Y:S01]  /*0950*/  @!P0 IMAD R19, R19, UR20, R0 ;  /* 0x0000001413138c24 */ /* 0x000fe2000f8e0200 */
[----:B---3--:R-:W-:Y:S01]  /*0960*/  MOV R6, UR12 ;  /* 0x0000000c00067c02 */ /* 0x008fe20008000f00 */
[----:B------:R-:W-:Y:S01]  /*0970*/  @P1 IMAD.WIDE R14, R15, 0x4, R4 ;  /* 0x000000040f0e1825 */ /* 0x000fe200078e0204 */
[----:B------:R-:W-:Y:S01]  /*0980*/  MOV R7, UR13 ;  /* 0x0000000d00077c02 */ /* 0x000fe20008000f00 */
[----:B------:R-:W2:Y:S01]  /*0990*/  @P1 LDG.E R4, desc[UR18][R4.64] ;  /* 0x0000001204041981 */ /* 0x000ea2000c1e1900 */
[----:B------:R-:W-:-:S02]  /*09a0*/  MOV R8, UR14 ;  /* 0x0000000e00087c02 */ /* 0x000fc40008000f00 */
[----:B------:R-:W-:Y:S01]  /*09b0*/  MOV R9, UR15 ;  /* 0x0000000f00097c02 */ /* 0x000fe20008000f00 */
[----:B------:R-:W-:Y:S01]  /*09c0*/  @!P0 IMAD.WIDE.U32 R6, R17, 0x4, R6 ;  /* 0x0000000411068825 */ /* 0x000fe200078e0006 */
[----:B------:R-:W3:Y:S03]  /*09d0*/  @P1 LDG.E R14, desc[UR18][R14.64] ;  /* 0x000000120e0e1981 */ /* 0x000ee6000c1e1900 */
[----:B------:R-:W-:Y:S01]  /*09e0*/  @!P0 IMAD.WIDE R8, R19, 0x4, R8 ;  /* 0x0000000413088825 */ /* 0x000fe200078e0208 */
[----:B------:R-:W3:Y:S04]  /*09f0*/  @P1 LDG.E R2, desc[UR18][R2.64+0x4] ;  /* 0x0000041202021981 */ /* 0x000ee8000c1e1900 */
[----:B------:R-:W4:Y:S04]  /*0a00*/  @!P0 LDG.E R7, desc[UR18][R6.64] ;  /* 0x0000001206078981 */ /* 0x000f28000c1e1900 */
[----:B------:R-:W4:Y:S01]  /*0a10*/  @!P0 LDG.E R8, desc[UR18][R8.64] ;  /* 0x0000001208088981 */ /* 0x000f22000c1e1900 */
[----:B--2---:R-:W-:-:S04]  /*0a20*/  @P1 FFMA R11, R11, R4, R12 ;  /* 0x000000040b0b1223 */ /* 0x004fc8000000000c */
[----:B---3--:R-:W-:-:S04]  /*0a30*/  @P1 FFMA R12, R2, R14, R11 ;  /* 0x0000000e020c1223 */ /* 0x008fc8000000000b */
[----:B----4-:R-:W-:-:S07]  /*0a40*/  @!P0 FFMA R12, R7, R8, R12 ;  /* 0x00000008070c8223 */ /* 0x010fce000000000c */
.L_x_2:
[----:B------:R-:W1:Y:S01]  /*0a50*/  LDC.64 R2, c[0x0][0x390] ;  /* 0x0000e400ff027b82 */ /* 0x000e620000000a00 */
[----:B------:R-:W-:-:S05]  /*0a60*/  IADD3 R13, PT, PT, R0, R13, RZ ;  /* 0x0000000d000d7210 */ /* 0x000fca0007ffe0ff */
[----:B-1----:R-:W-:-:S05]  /*0a70*/  IMAD.WIDE R2, R13, 0x4, R2 ;  /* 0x000000040d027825 */ /* 0x002fca00078e0202 */
[----:B0-----:R-:W-:Y:S01]  /*0a80*/  STG.E desc[UR18][R2.64], R12 ;  /* 0x0000000c02007986 */ /* 0x001fe2000c101912 */
[----:B------:R-:W-:Y:S05]  /*0a90*/  EXIT ;  /* 0x000000000000794d */ /* 0x000fea0003800000 */
.L_x_4:
[----:B------:R-:W-:-:S00]  /*0aa0*/  BRA `(.L_x_4) ;  /* 0xfffffffc00fc7947 */ /* 0x000fc0000383ffff */
[----:B------:R-:W-:-:S00]  /*0ab0*/  NOP ;  /* 0x0000000000007918 */ /* 0x000fc00000000000 */
        /* <DEDUP_REMOVED lines=12> */
.L_x_5:


//--------------------- .nv.shared.reserved.0     --------------------------
	.section	.nv.shared.reserved.0,"aw",@nobits
	.weak		__nv_reservedSMEM_offset_0_alias
	.size		__nv_reservedSMEM_offset_0_alias, 0, 64
	.other		__nv_reservedSMEM_offset_0_alias,@"STO_CUDA_RESERVED_SHARED STV_DEFAULT"
__nv_reservedSMEM_offset_0_alias:
	.zero		0
	.zero		64


//--------------------- .nv.constant0._Z10matrixMultPfS_S_i --------------------------
	.section	.nv.constant0._Z10matrixMultPfS_S_i,"a",@progbits
	.sectionflags	@""
	.align	4
.nv.constant0._Z10matrixMultPfS_S_i:
	.zero		924


//--------------------- SYMBOLS --------------------------

	.type		.nv.reservedSmem.offset0,@object
	.size		.nv.reservedSmem.offset0,0x4
